//
// Generated by NVIDIA NVVM Compiler
//
// Compiler Build ID: CL-36424714
// Cuda compilation tools, release 13.0, V13.0.88
// Based on NVVM 20.0.0
//

.version 9.0
.target sm_100
.address_size 64

	// .globl	_Z8pagerankPiS_PdS0_S0_i

.visible .entry _Z8pagerankPiS_PdS0_S0_i(
	.param .u64 .ptr .align 1 _Z8pagerankPiS_PdS0_S0_i_param_0,
	.param .u64 .ptr .align 1 _Z8pagerankPiS_PdS0_S0_i_param_1,
	.param .u64 .ptr .align 1 _Z8pagerankPiS_PdS0_S0_i_param_2,
	.param .u64 .ptr .align 1 _Z8pagerankPiS_PdS0_S0_i_param_3,
	.param .u64 .ptr .align 1 _Z8pagerankPiS_PdS0_S0_i_param_4,
	.param .u32 _Z8pagerankPiS_PdS0_S0_i_param_5
)
{
	.reg .pred 	%p<11>;
	.reg .b32 	%r<65>;
	.reg .b64 	%rd<91>;
	.reg .b64 	%fd<115>;

	ld.param.u64 	%rd6, [_Z8pagerankPiS_PdS0_S0_i_param_0];
	ld.param.u64 	%rd8, [_Z8pagerankPiS_PdS0_S0_i_param_1];
	ld.param.u64 	%rd9, [_Z8pagerankPiS_PdS0_S0_i_param_2];
	ld.param.u64 	%rd10, [_Z8pagerankPiS_PdS0_S0_i_param_3];
	ld.param.u64 	%rd7, [_Z8pagerankPiS_PdS0_S0_i_param_4];
	ld.param.u32 	%r23, [_Z8pagerankPiS_PdS0_S0_i_param_5];
	cvta.to.global.u64 	%rd1, %rd10;
	cvta.to.global.u64 	%rd2, %rd8;
	cvta.to.global.u64 	%rd3, %rd9;
	mov.u32 	%r24, %ctaid.x;
	mov.u32 	%r25, %ntid.x;
	mov.u32 	%r26, %tid.x;
	mad.lo.s32 	%r1, %r24, %r25, %r26;
	setp.ge.u32 	%p1, %r1, %r23;
	@%p1 bra 	$L__BB0_16;
	cvta.to.global.u64 	%rd11, %rd6;
	mul.wide.u32 	%rd12, %r1, 4;
	add.s64 	%rd13, %rd11, %rd12;
	ld.global.u32 	%r60, [%rd13];
	ld.global.u32 	%r3, [%rd13+4];
	setp.ge.u32 	%p2, %r60, %r3;
	mov.f64 	%fd114, 0d3FC3333333333333;
	@%p2 bra 	$L__BB0_15;
	sub.s32 	%r4, %r3, %r60;
	and.b32  	%r5, %r4, 15;
	sub.s32 	%r27, %r60, %r3;
	setp.gt.u32 	%p3, %r27, -16;
	mov.f64 	%fd113, 0d0000000000000000;
	@%p3 bra 	$L__BB0_5;
	and.b32  	%r28, %r4, -16;
	neg.s32 	%r58, %r28;
	add.s64 	%rd4, %rd3, 64;
	add.s64 	%rd5, %rd2, 32;
	mov.f64 	%fd113, 0d0000000000000000;
$L__BB0_4:
	.pragma "nounroll";
	mul.wide.s32 	%rd14, %r60, 8;
	add.s64 	%rd15, %rd4, %rd14;
	mul.wide.s32 	%rd16, %r60, 4;
	add.s64 	%rd17, %rd5, %rd16;
	ld.global.f64 	%fd20, [%rd15+-64];
	ld.global.u32 	%r29, [%rd17+-32];
	mul.wide.s32 	%rd18, %r29, 8;
	add.s64 	%rd19, %rd1, %rd18;
	ld.global.f64 	%fd21, [%rd19];
	fma.rn.f64 	%fd22, %fd20, %fd21, %fd113;
	ld.global.f64 	%fd23, [%rd15+-56];
	ld.global.u32 	%r30, [%rd17+-28];
	mul.wide.s32 	%rd20, %r30, 8;
	add.s64 	%rd21, %rd1, %rd20;
	ld.global.f64 	%fd24, [%rd21];
	fma.rn.f64 	%fd25, %fd23, %fd24, %fd22;
	ld.global.f64 	%fd26, [%rd15+-48];
	ld.global.u32 	%r31, [%rd17+-24];
	mul.wide.s32 	%rd22, %r31, 8;
	add.s64 	%rd23, %rd1, %rd22;
	ld.global.f64 	%fd27, [%rd23];
	fma.rn.f64 	%fd28, %fd26, %fd27, %fd25;
	ld.global.f64 	%fd29, [%rd15+-40];
	ld.global.u32 	%r32, [%rd17+-20];
	mul.wide.s32 	%rd24, %r32, 8;
	add.s64 	%rd25, %rd1, %rd24;
	ld.global.f64 	%fd30, [%rd25];
	fma.rn.f64 	%fd31, %fd29, %fd30, %fd28;
	ld.global.f64 	%fd32, [%rd15+-32];
	ld.global.u32 	%r33, [%rd17+-16];
	mul.wide.s32 	%rd26, %r33, 8;
	add.s64 	%rd27, %rd1, %rd26;
	ld.global.f64 	%fd33, [%rd27];
	fma.rn.f64 	%fd34, %fd32, %fd33, %fd31;
	ld.global.f64 	%fd35, [%rd15+-24];
	ld.global.u32 	%r34, [%rd17+-12];
	mul.wide.s32 	%rd28, %r34, 8;
	add.s64 	%rd29, %rd1, %rd28;
	ld.global.f64 	%fd36, [%rd29];
	fma.rn.f64 	%fd37, %fd35, %fd36, %fd34;
	ld.global.f64 	%fd38, [%rd15+-16];
	ld.global.u32 	%r35, [%rd17+-8];
	mul.wide.s32 	%rd30, %r35, 8;
	add.s64 	%rd31, %rd1, %rd30;
	ld.global.f64 	%fd39, [%rd31];
	fma.rn.f64 	%fd40, %fd38, %fd39, %fd37;
	ld.global.f64 	%fd41, [%rd15+-8];
	ld.global.u32 	%r36, [%rd17+-4];
	mul.wide.s32 	%rd32, %r36, 8;
	add.s64 	%rd33, %rd1, %rd32;
	ld.global.f64 	%fd42, [%rd33];
	fma.rn.f64 	%fd43, %fd41, %fd42, %fd40;
	ld.global.f64 	%fd44, [%rd15];
	ld.global.u32 	%r37, [%rd17];
	mul.wide.s32 	%rd34, %r37, 8;
	add.s64 	%rd35, %rd1, %rd34;
	ld.global.f64 	%fd45, [%rd35];
	fma.rn.f64 	%fd46, %fd44, %fd45, %fd43;
	ld.global.f64 	%fd47, [%rd15+8];
	ld.global.u32 	%r38, [%rd17+4];
	mul.wide.s32 	%rd36, %r38, 8;
	add.s64 	%rd37, %rd1, %rd36;
	ld.global.f64 	%fd48, [%rd37];
	fma.rn.f64 	%fd49, %fd47, %fd48, %fd46;
	ld.global.f64 	%fd50, [%rd15+16];
	ld.global.u32 	%r39, [%rd17+8];
	mul.wide.s32 	%rd38, %r39, 8;
	add.s64 	%rd39, %rd1, %rd38;
	ld.global.f64 	%fd51, [%rd39];
	fma.rn.f64 	%fd52, %fd50, %fd51, %fd49;
	ld.global.f64 	%fd53, [%rd15+24];
	ld.global.u32 	%r40, [%rd17+12];
	mul.wide.s32 	%rd40, %r40, 8;
	add.s64 	%rd41, %rd1, %rd40;
	ld.global.f64 	%fd54, [%rd41];
	fma.rn.f64 	%fd55, %fd53, %fd54, %fd52;
	ld.global.f64 	%fd56, [%rd15+32];
	ld.global.u32 	%r41, [%rd17+16];
	mul.wide.s32 	%rd42, %r41, 8;
	add.s64 	%rd43, %rd1, %rd42;
	ld.global.f64 	%fd57, [%rd43];
	fma.rn.f64 	%fd58, %fd56, %fd57, %fd55;
	ld.global.f64 	%fd59, [%rd15+40];
	ld.global.u32 	%r42, [%rd17+20];
	mul.wide.s32 	%rd44, %r42, 8;
	add.s64 	%rd45, %rd1, %rd44;
	ld.global.f64 	%fd60, [%rd45];
	fma.rn.f64 	%fd61, %fd59, %fd60, %fd58;
	ld.global.f64 	%fd62, [%rd15+48];
	ld.global.u32 	%r43, [%rd17+24];
	mul.wide.s32 	%rd46, %r43, 8;
	add.s64 	%rd47, %rd1, %rd46;
	ld.global.f64 	%fd63, [%rd47];
	fma.rn.f64 	%fd64, %fd62, %fd63, %fd61;
	ld.global.f64 	%fd65, [%rd15+56];
	ld.global.u32 	%r44, [%rd17+28];
	mul.wide.s32 	%rd48, %r44, 8;
	add.s64 	%rd49, %rd1, %rd48;
	ld.global.f64 	%fd66, [%rd49];
	fma.rn.f64 	%fd113, %fd65, %fd66, %fd64;
	add.s32 	%r60, %r60, 16;
	add.s32 	%r58, %r58, 16;
	setp.ne.s32 	%p4, %r58, 0;
	@%p4 bra 	$L__BB0_4;
$L__BB0_5:
	setp.eq.s32 	%p5, %r5, 0;
	@%p5 bra 	$L__BB0_14;
	and.b32  	%r12, %r4, 7;
	setp.lt.u32 	%p6, %r5, 8;
	@%p6 bra 	$L__BB0_8;
	mul.wide.s32 	%rd50, %r60, 8;
	add.s64 	%rd51, %rd3, %rd50;
	ld.global.f64 	%fd68, [%rd51];
	mul.wide.s32 	%rd52, %r60, 4;
	add.s64 	%rd53, %rd2, %rd52;
	ld.global.u32 	%r45, [%rd53];
	mul.wide.s32 	%rd54, %r45, 8;
	add.s64 	%rd55, %rd1, %rd54;
	ld.global.f64 	%fd69, [%rd55];
	fma.rn.f64 	%fd70, %fd68, %fd69, %fd113;
	ld.global.f64 	%fd71, [%rd51+8];
	ld.global.u32 	%r46, [%rd53+4];
	mul.wide.s32 	%rd56, %r46, 8;
	add.s64 	%rd57, %rd1, %rd56;
	ld.global.f64 	%fd72, [%rd57];
	fma.rn.f64 	%fd73, %fd71, %fd72, %fd70;
	ld.global.f64 	%fd74, [%rd51+16];
	ld.global.u32 	%r47, [%rd53+8];
	mul.wide.s32 	%rd58, %r47, 8;
	add.s64 	%rd59, %rd1, %rd58;
	ld.global.f64 	%fd75, [%rd59];
	fma.rn.f64 	%fd76, %fd74, %fd75, %fd73;
	ld.global.f64 	%fd77, [%rd51+24];
	ld.global.u32 	%r48, [%rd53+12];
	mul.wide.s32 	%rd60, %r48, 8;
	add.s64 	%rd61, %rd1, %rd60;
	ld.global.f64 	%fd78, [%rd61];
	fma.rn.f64 	%fd79, %fd77, %fd78, %fd76;
	ld.global.f64 	%fd80, [%rd51+32];
	ld.global.u32 	%r49, [%rd53+16];
	mul.wide.s32 	%rd62, %r49, 8;
	add.s64 	%rd63, %rd1, %rd62;
	ld.global.f64 	%fd81, [%rd63];
	fma.rn.f64 	%fd82, %fd80, %fd81, %fd79;
	ld.global.f64 	%fd83, [%rd51+40];
	ld.global.u32 	%r50, [%rd53+20];
	mul.wide.s32 	%rd64, %r50, 8;
	add.s64 	%rd65, %rd1, %rd64;
	ld.global.f64 	%fd84, [%rd65];
	fma.rn.f64 	%fd85, %fd83, %fd84, %fd82;
	ld.global.f64 	%fd86, [%rd51+48];
	ld.global.u32 	%r51, [%rd53+24];
	mul.wide.s32 	%rd66, %r51, 8;
	add.s64 	%rd67, %rd1, %rd66;
	ld.global.f64 	%fd87, [%rd67];
	fma.rn.f64 	%fd88, %fd86, %fd87, %fd85;
	ld.global.f64 	%fd89, [%rd51+56];
	ld.global.u32 	%r52, [%rd53+28];
	mul.wide.s32 	%rd68, %r52, 8;
	add.s64 	%rd69, %rd1, %rd68;
	ld.global.f64 	%fd90, [%rd69];
	fma.rn.f64 	%fd113, %fd89, %fd90, %fd88;
	add.s32 	%r60, %r60, 8;
$L__BB0_8:
	setp.eq.s32 	%p7, %r12, 0;
	@%p7 bra 	$L__BB0_14;
	and.b32  	%r15, %r4, 3;
	setp.lt.u32 	%p8, %r12, 4;
	@%p8 bra 	$L__BB0_11;
	mul.wide.s32 	%rd70, %r60, 8;
	add.s64 	%rd71, %rd3, %rd70;
	ld.global.f64 	%fd92, [%rd71];
	mul.wide.s32 	%rd72, %r60, 4;
	add.s64 	%rd73, %rd2, %rd72;
	ld.global.u32 	%r53, [%rd73];
	mul.wide.s32 	%rd74, %r53, 8;
	add.s64 	%rd75, %rd1, %rd74;
	ld.global.f64 	%fd93, [%rd75];
	fma.rn.f64 	%fd94, %fd92, %fd93, %fd113;
	ld.global.f64 	%fd95, [%rd71+8];
	ld.global.u32 	%r54, [%rd73+4];
	mul.wide.s32 	%rd76, %r54, 8;
	add.s64 	%rd77, %rd1, %rd76;
	ld.global.f64 	%fd96, [%rd77];
	fma.rn.f64 	%fd97, %fd95, %fd96, %fd94;
	ld.global.f64 	%fd98, [%rd71+16];
	ld.global.u32 	%r55, [%rd73+8];
	mul.wide.s32 	%rd78, %r55, 8;
	add.s64 	%rd79, %rd1, %rd78;
	ld.global.f64 	%fd99, [%rd79];
	fma.rn.f64 	%fd100, %fd98, %fd99, %fd97;
	ld.global.f64 	%fd101, [%rd71+24];
	ld.global.u32 	%r56, [%rd73+12];
	mul.wide.s32 	%rd80, %r56, 8;
	add.s64 	%rd81, %rd1, %rd80;
	ld.global.f64 	%fd102, [%rd81];
	fma.rn.f64 	%fd113, %fd101, %fd102, %fd100;
	add.s32 	%r60, %r60, 4;
$L__BB0_11:
	setp.eq.s32 	%p9, %r15, 0;
	@%p9 bra 	$L__BB0_14;
	neg.s32 	%r63, %r15;
$L__BB0_13:
	.pragma "nounroll";
	mul.wide.s32 	%rd82, %r60, 4;
	add.s64 	%rd83, %rd2, %rd82;
	mul.wide.s32 	%rd84, %r60, 8;
	add.s64 	%rd85, %rd3, %rd84;
	ld.global.f64 	%fd103, [%rd85];
	ld.global.u32 	%r57, [%rd83];
	mul.wide.s32 	%rd86, %r57, 8;
	add.s64 	%rd87, %rd1, %rd86;
	ld.global.f64 	%fd104, [%rd87];
	fma.rn.f64 	%fd113, %fd103, %fd104, %fd113;
	add.s32 	%r60, %r60, 1;
	add.s32 	%r63, %r63, 1;
	setp.ne.s32 	%p10, %r63, 0;
	@%p10 bra 	$L__BB0_13;
$L__BB0_14:
	fma.rn.f64 	%fd114, %fd113, 0d3FEB333333333333, 0d3FC3333333333333;
$L__BB0_15:
	cvta.to.global.u64 	%rd88, %rd7;
	mul.wide.u32 	%rd89, %r1, 8;
	add.s64 	%rd90, %rd88, %rd89;
	st.global.f64 	[%rd90], %fd114;
$L__BB0_16:
	ret;

}


// ===== COMPILED SASS (sm_100) =====

	.target	sm_100

	.elftype	@"ET_EXEC"


//--------------------- .note.nv.tkinfo           --------------------------
	.section	.note.nv.tkinfo,"",@"SHT_NOTE"
	.sectionflags	@"SHF_NOTE_NV_TKINFO"
	.tkinfo
        /*0018*/ 	.word	0x00000002
        /*0030*/ 	.string	""
        /*0030*/ 	.string	"ptxas"
        /*0030*/ 	.string	"Cuda compilation tools, release 13.0, V13.0.88"
        /*0030*/ 	.string	"Build cuda_13.0.r13.0/compiler.36424714_0"
        /*0030*/ 	.string	"-arch sm_100 -m 64 "



//--------------------- .note.nv.cuinfo           --------------------------
	.section	.note.nv.cuinfo,"",@"SHT_NOTE"
	.sectionflags	@"SHF_NOTE_NV_CUINFO"
        /*0018*/ 	.short	0x0002
        /*001a*/ 	.short	0x0064
        /*001c*/ 	.short	0x0082
	.zero		2


//--------------------- .nv.info                  --------------------------
	.section	.nv.info,"",@"SHT_CUDA_INFO"
	.align	4


	//----- nvinfo : EIATTR_REGCOUNT
	.align		4
        /*0000*/ 	.byte	0x04, 0x2f
        /*0002*/ 	.short	(.L_1 - .L_0)
	.align		4
.L_0:
        /*0004*/ 	.word	index@(_Z8pagerankPiS_PdS0_S0_i)
        /*0008*/ 	.word	0x00000020


	//----- nvinfo : EIATTR_FRAME_SIZE
	.align		4
.L_1:
        /*000c*/ 	.byte	0x04, 0x11
        /*000e*/ 	.short	(.L_3 - .L_2)
	.align		4
.L_2:
        /*0010*/ 	.word	index@(_Z8pagerankPiS_PdS0_S0_i)
        /*0014*/ 	.word	0x00000000


	//----- nvinfo : EIATTR_MIN_STACK_SIZE
	.align		4
.L_3:
        /*0018*/ 	.byte	0x04, 0x12
        /*001a*/ 	.short	(.L_5 - .L_4)
	.align		4
.L_4:
        /*001c*/ 	.word	index@(_Z8pagerankPiS_PdS0_S0_i)
        /*0020*/ 	.word	0x00000000
.L_5:


//--------------------- .nv.compat                --------------------------
	.section	.nv.compat,"",@"SHT_CUDA_COMPAT_INFO"
	.align	4
        /*0000*/ 	.byte	0x02, 0x09, 0x00, 0x00, 0x02, 0x02, 0x01, 0x00, 0x02, 0x05, 0x05, 0x00, 0x03, 0x07, 0x01, 0x01
        /*0010*/ 	.byte	0x02, 0x03, 0x00, 0x00, 0x02, 0x06, 0x01, 0x00, 0x04, 0x0b, 0x08, 0x00, 0x01, 0x00, 0x00, 0x00
        /*0020*/ 	.byte	0x00, 0x00, 0x00, 0x00


//--------------------- .nv.info._Z8pagerankPiS_PdS0_S0_i --------------------------
	.section	.nv.info._Z8pagerankPiS_PdS0_S0_i,"",@"SHT_CUDA_INFO"
	.sectionflags	@""
	.align	4


	//----- nvinfo : EIATTR_CUDA_API_VERSION
	.align		4
        /*0000*/ 	.byte	0x04, 0x37
        /*0002*/ 	.short	(.L_7 - .L_6)
.L_6:
        /*0004*/ 	.word	0x00000082


	//----- nvinfo : EIATTR_KPARAM_INFO
	.align		4
.L_7:
        /*0008*/ 	.byte	0x04, 0x17
        /*000a*/ 	.short	(.L_9 - .L_8)
.L_8:
        /*000c*/ 	.word	0x00000000
        /*0010*/ 	.short	0x0005
        /*0012*/ 	.short	0x0028
        /*0014*/ 	.byte	0x00, 0xf0, 0x11, 0x00


	//----- nvinfo : EIATTR_KPARAM_INFO
	.align		4
.L_9:
        /*0018*/ 	.byte	0x04, 0x17
        /*001a*/ 	.short	(.L_11 - .L_10)
.L_10:
        /*001c*/ 	.word	0x00000000
        /*0020*/ 	.short	0x0004
        /*0022*/ 	.short	0x0020
        /*0024*/ 	.byte	0x00, 0xf5, 0x21, 0x00


	//----- nvinfo : EIATTR_KPARAM_INFO
	.align		4
.L_11:
        /*0028*/ 	.byte	0x04, 0x17
        /*002a*/ 	.short	(.L_13 - .L_12)
.L_12:
        /*002c*/ 	.word	0x00000000
        /*0030*/ 	.short	0x0003
        /*0032*/ 	.short	0x0018
        /*0034*/ 	.byte	0x00, 0xf5, 0x21, 0x00


	//----- nvinfo : EIATTR_KPARAM_INFO
	.align		4
.L_13:
        /*0038*/ 	.byte	0x04, 0x17
        /*003a*/ 	.short	(.L_15 - .L_14)
.L_14:
        /*003c*/ 	.word	0x00000000
        /*0040*/ 	.short	0x0002
        /*0042*/ 	.short	0x0010
        /*0044*/ 	.byte	0x00, 0xf5, 0x21, 0x00


	//----- nvinfo : EIATTR_KPARAM_INFO
	.align		4
.L_15:
        /*0048*/ 	.byte	0x04, 0x17
        /*004a*/ 	.short	(.L_17 - .L_16)
.L_16:
        /*004c*/ 	.word	0x00000000
        /*0050*/ 	.short	0x0001
        /*0052*/ 	.short	0x0008
        /*0054*/ 	.byte	0x00, 0xf5, 0x21, 0x00


	//----- nvinfo : EIATTR_KPARAM_INFO
	.align		4
.L_17:
        /*0058*/ 	.byte	0x04, 0x17
        /*005a*/ 	.short	(.L_19 - .L_18)
.L_18:
        /*005c*/ 	.word	0x00000000
        /*0060*/ 	.short	0x0000
        /*0062*/ 	.short	0x0000
        /*0064*/ 	.byte	0x00, 0xf5, 0x21, 0x00


	//----- nvinfo : EIATTR_SPARSE_MMA_MASK
	.align		4
.L_19:
        /*0068*/ 	.byte	0x03, 0x50
        /*006a*/ 	.short	0x0000


	//----- nvinfo : EIATTR_MAXREG_COUNT
	.align		4
        /*006c*/ 	.byte	0x03, 0x1b
        /*006e*/ 	.short	0x00ff


	//----- nvinfo : EIATTR_MERCURY_ISA_VERSION
	.align		4
        /*0070*/ 	.byte	0x03, 0x5f
        /*0072*/ 	.short	0x0101


	//----- nvinfo : EIATTR_VRC_CTA_INIT_COUNT
	.align		4
        /*0074*/ 	.byte	0x02, 0x4a
	.zero		1
	.zero		1


	//----- nvinfo : EIATTR_EXIT_INSTR_OFFSETS
	.align		4
        /*0078*/ 	.byte	0x04, 0x1c
        /*007a*/ 	.short	(.L_21 - .L_20)


	//   ....[0]....
.L_20:
        /*007c*/ 	.word	0x00000070


	//   ....[1]....
        /*0080*/ 	.word	0x00000ec0


	//----- nvinfo : EIATTR_CRS_STACK_SIZE
	.align		4
.L_21:
        /*0084*/ 	.byte	0x04, 0x1e
        /*0086*/ 	.short	(.L_23 - .L_22)
.L_22:
        /*0088*/ 	.word	0x00000000


	//----- nvinfo : EIATTR_CBANK_PARAM_SIZE
	.align		4
.L_23:
        /*008c*/ 	.byte	0x03, 0x19
        /*008e*/ 	.short	0x002c


	//----- nvinfo : EIATTR_PARAM_CBANK
	.align		4
        /*0090*/ 	.byte	0x04, 0x0a
        /*0092*/ 	.short	(.L_25 - .L_24)
	.align		4
.L_24:
        /*0094*/ 	.word	index@(.nv.constant0._Z8pagerankPiS_PdS0_S0_i)
        /*0098*/ 	.short	0x0380
        /*009a*/ 	.short	0x002c


	//----- nvinfo : EIATTR_SW_WAR
	.align		4
.L_25:
        /*009c*/ 	.byte	0x04, 0x36
        /*009e*/ 	.short	(.L_27 - .L_26)
.L_26:
        /*00a0*/ 	.word	0x00000008
.L_27:


//--------------------- .nv.callgraph             --------------------------
	.section	.nv.callgraph,"",@"SHT_CUDA_CALLGRAPH"
	.align	4
	.sectionentsize	8
	.align		4
        /*0000*/ 	.word	0x00000000
	.align		4
        /*0004*/ 	.word	0xffffffff
	.align		4
        /*0008*/ 	.word	0x00000000
	.align		4
        /*000c*/ 	.word	0xfffffffe
	.align		4
        /*0010*/ 	.word	0x00000000
	.align		4
        /*0014*/ 	.word	0xfffffffd
	.align		4
        /*0018*/ 	.word	0x00000000
	.align		4
        /*001c*/ 	.word	0xfffffffc


//--------------------- .text._Z8pagerankPiS_PdS0_S0_i --------------------------
	.section	.text._Z8pagerankPiS_PdS0_S0_i,"ax",@progbits
	.align	128
        .global         _Z8pagerankPiS_PdS0_S0_i
        .type           _Z8pagerankPiS_PdS0_S0_i,@function
        .size           _Z8pagerankPiS_PdS0_S0_i,(.L_x_13 - _Z8pagerankPiS_PdS0_S0_i)
        .other          _Z8pagerankPiS_PdS0_S0_i,@"STO_CUDA_ENTRY STV_DEFAULT"
_Z8pagerankPiS_PdS0_S0_i:
.text._Z8pagerankPiS_PdS0_S0_i:
[----:B------:R-:W-:Y:S01]  /*0000*/  LDC R1, c[0x0][0x37c] ;  /* 0x0000df00ff017b82 */ /* 0x000fe20000000800 */
[----:B------:R-:W0:Y:S07]  /*0010*/  S2R R3, SR_TID.X ;  /* 0x0000000000037919 */ /* 0x000e2e0000002100 */
[----:B------:R-:W0:Y:S01]  /*0020*/  S2UR UR4, SR_CTAID.X ;  /* 0x00000000000479c3 */ /* 0x000e220000002500 */
[----:B------:R-:W1:Y:S07]  /*0030*/  LDCU UR5, c[0x0][0x3a8] ;  /* 0x00007500ff0577ac */ /* 0x000e6e0008000800 */
[----:B------:R-:W0:Y:S02]  /*0040*/  LDC R0, c[0x0][0x360] ;  /* 0x0000d800ff007b82 */ /* 0x000e240000000800 */
[----:B0-----:R-:W-:-:S05]  /*0050*/  IMAD R0, R0, UR4, R3 ;  /* 0x0000000400007c24 */ /* 0x001fca000f8e0203 */
[----:B-1----:R-:W-:-:S13]  /*0060*/  ISETP.GE.U32.AND P0, PT, R0, UR5, PT ;  /* 0x0000000500007c0c */ /* 0x002fda000bf06070 */
[----:B------:R-:W-:Y:S05]  /*0070*/  @P0 EXIT ;  /* 0x000000000000094d */ /* 0x000fea0003800000 */
[----:B------:R-:W0:Y:S01]  /*0080*/  LDC.64 R2, c[0x0][0x380] ;  /* 0x0000e000ff027b82 */ /* 0x000e220000000a00 */
[----:B------:R-:W1:Y:S01]  /*0090*/  LDCU.64 UR4, c[0x0][0x358] ;  /* 0x00006b00ff0477ac */ /* 0x000e620008000a00 */
[----:B0-----:R-:W-:-:S05]  /*00a0*/  IMAD.WIDE.U32 R2, R0, 0x4, R2 ;  /* 0x0000000400027825 */ /* 0x001fca00078e0002 */
[----:B-1----:R-:W2:Y:S04]  /*00b0*/  LDG.E R4, desc[UR4][R2.64] ;  /* 0x0000000402047981 */ /* 0x002ea8000c1e1900 */
[----:B------:R-:W2:Y:S01]  /*00c0*/  LDG.E R5, desc[UR4][R2.64+0x4] ;  /* 0x0000040402057981 */ /* 0x000ea2000c1e1900 */
[----:B------:R-:W-:Y:S01]  /*00d0*/  BSSY.RECONVERGENT B0, `(.L_x_0) ;  /* 0x00000db000007945 */ /* 0x000fe20003800200 */
[----:B------:R-:W-:Y:S01]  /*00e0*/  HFMA2 R26, -RZ, RZ, 0.2249755859375, 0.2249755859375 ;  /* 0x33333333ff1a7431 */ /* 0x000fe200000001ff */
[----:B------:R-:W-:Y:S02]  /*00f0*/  MOV R27, 0x3fc33333 ;  /* 0x3fc33333001b7802 */ /* 0x000fe40000000f00 */
[----:B--2---:R-:W-:-:S13]  /*0100*/  ISETP.GE.U32.AND P0, PT, R4, R5, PT ;  /* 0x000000050400720c */ /* 0x004fda0003f06070 */
[----:B------:R-:W-:Y:S05]  /*0110*/  @P0 BRA `(.L_x_1) ;  /* 0x0000000c00580947 */ /* 0x000fea0003800000 */
[CC--:B------:R-:W-:Y:S01]  /*0120*/  IADD3 R2, PT, PT, -R5.reuse, R4.reuse, RZ ;  /* 0x0000000405027210 */ /* 0x0c0fe20007ffe1ff */
[----:B------:R-:W-:Y:S01]  /*0130*/  BSSY.RECONVERGENT B1, `(.L_x_2) ;  /* 0x0000067000017945 */ /* 0x000fe20003800200 */
[----:B------:R-:W-:Y:S02]  /*0140*/  IADD3 R3, PT, PT, R5, -R4, RZ ;  /* 0x8000000405037210 */ /* 0x000fe40007ffe0ff */
[----:B------:R-:W-:Y:S02]  /*0150*/  CS2R R26, SRZ ;  /* 0x00000000001a7805 */ /* 0x000fe4000001ff00 */
[----:B------:R-:W-:Y:S02]  /*0160*/  ISETP.GT.U32.AND P1, PT, R2, -0x10, PT ;  /* 0xfffffff00200780c */ /* 0x000fe40003f24070 */
[----:B------:R-:W-:-:S04]  /*0170*/  LOP3.LUT R5, R3, 0xf, RZ, 0xc0, !PT ;  /* 0x0000000f03057812 */ /* 0x000fc800078ec0ff */
[----:B------:R-:W-:-:S07]  /*0180*/  ISETP.NE.AND P0, PT, R5, RZ, PT ;  /* 0x000000ff0500720c */ /* 0x000fce0003f05270 */
[----:B------:R-:W-:Y:S06]  /*0190*/  @P1 BRA `(.L_x_3) ;  /* 0x0000000400801947 */ /* 0x000fec0003800000 */
[----:B------:R-:W0:Y:S01]  /*01a0*/  LDC.64 R6, c[0x0][0x390] ;  /* 0x0000e400ff067b82 */ /* 0x000e220000000a00 */
[----:B------:R-:W-:Y:S02]  /*01b0*/  LOP3.LUT R2, R3, 0xfffffff0, RZ, 0xc0, !PT ;  /* 0xfffffff003027812 */ /* 0x000fe400078ec0ff */
[----:B------:R-:W-:Y:S02]  /*01c0*/  CS2R R26, SRZ ;  /* 0x00000000001a7805 */ /* 0x000fe4000001ff00 */
[----:B------:R-:W-:-:S03]  /*01d0*/  IADD3 R2, PT, PT, -R2, RZ, RZ ;  /* 0x000000ff02027210 */ /* 0x000fc60007ffe1ff */
[----:B------:R-:W1:Y:S01]  /*01e0*/  LDC.64 R8, c[0x0][0x388] ;  /* 0x0000e200ff087b82 */ /* 0x000e620000000a00 */
[----:B0-----:R-:W-:-:S04]  /*01f0*/  IADD3 R6, P1, PT, R6, 0x40, RZ ;  /* 0x0000004006067810 */ /* 0x001fc80007f3e0ff */
[----:B------:R-:W-:Y:S02]  /*0200*/  IADD3.X R7, PT, PT, RZ, R7, RZ, P1, !PT ;  /* 0x00000007ff077210 */ /* 0x000fe40000ffe4ff */
[----:B-1----:R-:W-:-:S04]  /*0210*/  IADD3 R8, P2, PT, R8, 0x20, RZ ;  /* 0x0000002008087810 */ /* 0x002fc80007f5e0ff */
[----:B------:R-:W-:-:S09]  /*0220*/  IADD3.X R9, PT, PT, RZ, R9, RZ, P2, !PT ;  /* 0x00000009ff097210 */ /* 0x000fd200017fe4ff */
.L_x_4:
[C---:B------:R-:W-:Y:S01]  /*0230*/  IMAD.WIDE R28, R4.reuse, 0x4, R8 ;  /* 0x00000004041c7825 */ /* 0x040fe200078e0208 */
[----:B------:R-:W0:Y:S04]  /*0240*/  LDC.64 R12, c[0x0][0x398] ;  /* 0x0000e600ff0c7b82 */ /* 0x000e280000000a00 */
[----:B------:R-:W0:Y:S01]  /*0250*/  LDG.E R15, desc[UR4][R28.64+-0x20] ;  /* 0xffffe0041c0f7981 */ /* 0x000e22000c1e1900 */
[----:B------:R-:W-:-:S03]  /*0260*/  IMAD.WIDE R10, R4, 0x8, R6 ;  /* 0x00000008040a7825 */ /* 0x000fc600078e0206 */
[----:B------:R-:W2:Y:S04]  /*0270*/  LDG.E R25, desc[UR4][R28.64+-0x1c] ;  /* 0xffffe4041c197981 */ /* 0x000ea8000c1e1900 */
[----:B------:R-:W3:Y:S04]  /*0280*/  LDG.E.64 R16, desc[UR4][R10.64+-0x40] ;  /* 0xffffc0040a107981 */ /* 0x000ee8000c1e1b00 */
[----:B------:R-:W4:Y:S04]  /*0290*/  LDG.E R19, desc[UR4][R28.64+-0x18] ;  /* 0xffffe8041c137981 */ /* 0x000f28000c1e1900 */
[----:B------:R-:W5:Y:S04]  /*02a0*/  LDG.E.64 R22, desc[UR4][R10.64+-0x38] ;  /* 0xffffc8040a167981 */ /* 0x000f68000c1e1b00 */
[----:B------:R-:W5:Y:S01]  /*02b0*/  LDG.E.64 R20, desc[UR4][R10.64+-0x30] ;  /* 0xffffd0040a147981 */ /* 0x000f62000c1e1b00 */
[----:B0-----:R-:W-:-:S06]  /*02c0*/  IMAD.WIDE R14, R15, 0x8, R12 ;  /* 0x000000080f0e7825 */ /* 0x001fcc00078e020c */
[----:B------:R-:W3:Y:S01]  /*02d0*/  LDG.E.64 R14, desc[UR4][R14.64] ;  /* 0x000000040e0e7981 */ /* 0x000ee2000c1e1b00 */
[----:B--2---:R-:W-:-:S04]  /*02e0*/  IMAD.WIDE R24, R25, 0x8, R12 ;  /* 0x0000000819187825 */ /* 0x004fc800078e020c */
[----:B----4-:R-:W-:-:S06]  /*02f0*/  IMAD.WIDE R18, R19, 0x8, R12 ;  /* 0x0000000813127825 */ /* 0x010fcc00078e020c */
[----:B------:R-:W2:Y:S01]  /*0300*/  LDG.E.64 R18, desc[UR4][R18.64] ;  /* 0x0000000412127981 */ /* 0x000ea2000c1e1b00 */
[----:B---3--:R-:W-:-:S03]  /*0310*/  DFMA R26, R16, R14, R26 ;  /* 0x0000000e101a722b */ /* 0x008fc6000000001a */
[----:B------:R-:W5:Y:S04]  /*0320*/  LDG.E.64 R14, desc[UR4][R24.64] ;  /* 0x00000004180e7981 */ /* 0x000f68000c1e1b00 */
[----:B------:R-:W3:Y:S04]  /*0330*/  LDG.E R17, desc[UR4][R28.64+-0x14] ;  /* 0xffffec041c117981 */ /* 0x000ee8000c1e1900 */
[----:B------:R-:W4:Y:S01]  /*0340*/  LDG.E R25, desc[UR4][R28.64+-0xc] ;  /* 0xfffff4041c197981 */ /* 0x000f22000c1e1900 */
[----:B-----5:R-:W-:-:S03]  /*0350*/  DFMA R22, R22, R14, R26 ;  /* 0x0000000e1616722b */ /* 0x020fc6000000001a */
[----:B------:R-:W5:Y:S01]  /*0360*/  LDG.E R15, desc[UR4][R28.64+-0x10] ;  /* 0xfffff0041c0f7981 */ /* 0x000f62000c1e1900 */
[----:B---3--:R-:W-:-:S03]  /*0370*/  IMAD.WIDE R16, R17, 0x8, R12 ;  /* 0x0000000811107825 */ /* 0x008fc600078e020c */
[----:B------:R-:W3:Y:S01]  /*0380*/  LDG.E R27, desc[UR4][R28.64+-0x8] ;  /* 0xfffff8041c1b7981 */ /* 0x000ee2000c1e1900 */
[----:B--2---:R-:W-:-:S03]  /*0390*/  DFMA R18, R20, R18, R22 ;  /* 0x000000121412722b */ /* 0x004fc60000000016 */
[----:B------:R-:W2:Y:S04]  /*03a0*/  LDG.E.64 R22, desc[UR4][R10.64+-0x28] ;  /* 0xffffd8040a167981 */ /* 0x000ea8000c1e1b00 */
[----:B------:R-:W2:Y:S01]  /*03b0*/  LDG.E.64 R16, desc[UR4][R16.64] ;  /* 0x0000000410107981 */ /* 0x000ea2000c1e1b00 */
[----:B----4-:R-:W-:-:S05]  /*03c0*/  IMAD.WIDE R24, R25, 0x8, R12 ;  /* 0x0000000819187825 */ /* 0x010fca00078e020c */
[----:B------:R-:W4:Y:S04]  /*03d0*/  LDG.E.64 R20, desc[UR4][R24.64] ;  /* 0x0000000418147981 */ /* 0x000f28000c1e1b00 */
[----:B------:R-:W4:Y:S01]  /*03e0*/  LDG.E R25, desc[UR4][R28.64+0x4] ;  /* 0x000004041c197981 */ /* 0x000f22000c1e1900 */
[----:B-----5:R-:W-:-:S06]  /*03f0*/  IMAD.WIDE R14, R15, 0x8, R12 ;  /* 0x000000080f0e7825 */ /* 0x020fcc00078e020c */
[----:B------:R-:W5:Y:S01]  /*0400*/  LDG.E.64 R14, desc[UR4][R14.64] ;  /* 0x000000040e0e7981 */ /* 0x000f62000c1e1b00 */
[----:B--2---:R-:W-:-:S03]  /*0410*/  DFMA R22, R22, R16, R18 ;  /* 0x000000101616722b */ /* 0x004fc60000000012 */
[----:B------:R-:W5:Y:S04]  /*0420*/  LDG.E.64 R18, desc[UR4][R10.64+-0x20] ;  /* 0xffffe0040a127981 */ /* 0x000f68000c1e1b00 */
[----:B------:R-:W4:Y:S01]  /*0430*/  LDG.E.64 R16, desc[UR4][R10.64+-0x18] ;  /* 0xffffe8040a107981 */ /* 0x000f22000c1e1b00 */
[----:B---3--:R-:W-:Y:S01]  /*0440*/  IMAD.WIDE R26, R27, 0x8, R12 ;  /* 0x000000081b1a7825 */ /* 0x008fe200078e020c */
[----:B-----5:R-:W-:Y:S02]  /*0450*/  DFMA R18, R18, R14, R22 ;  /* 0x0000000e1212722b */ /* 0x020fe40000000016 */
[----:B------:R-:W2:Y:S04]  /*0460*/  LDG.E R15, desc[UR4][R28.64+-0x4] ;  /* 0xfffffc041c0f7981 */ /* 0x000ea8000c1e1900 */
[----:B------:R-:W3:Y:S02]  /*0470*/  LDG.E.64 R22, desc[UR4][R10.64+-0x10] ;  /* 0xfffff0040a167981 */ /* 0x000ee4000c1e1b00 */
[----:B----4-:R-:W-:-:S02]  /*0480*/  DFMA R20, R16, R20, R18 ;  /* 0x000000141014722b */ /* 0x010fc40000000012 */
[----:B------:R-:W3:Y:S04]  /*0490*/  LDG.E.64 R16, desc[UR4][R26.64] ;  /* 0x000000041a107981 */ /* 0x000ee8000c1e1b00 */
[----:B------:R-:W4:Y:S04]  /*04a0*/  LDG.E R19, desc[UR4][R28.64] ;  /* 0x000000041c137981 */ /* 0x000f28000c1e1900 */
[----:B------:R-:W5:Y:S01]  /*04b0*/  LDG.E R27, desc[UR4][R28.64+0x8] ;  /* 0x000008041c1b7981 */ /* 0x000f62000c1e1900 */
[----:B--2---:R-:W-:Y:S01]  /*04c0*/  IMAD.WIDE R14, R15, 0x8, R12 ;  /* 0x000000080f0e7825 */ /* 0x004fe200078e020c */
[----:B---3--:R-:W-:-:S02]  /*04d0*/  DFMA R22, R22, R16, R20 ;  /* 0x000000101616722b */ /* 0x008fc40000000014 */
[----:B------:R-:W2:Y:S04]  /*04e0*/  LDG.E.64 R20, desc[UR4][R10.64+-0x8] ;  /* 0xfffff8040a147981 */ /* 0x000ea8000c1e1b00 */
[----:B------:R-:W2:Y:S01]  /*04f0*/  LDG.E.64 R16, desc[UR4][R14.64] ;  /* 0x000000040e107981 */ /* 0x000ea2000c1e1b00 */
[----:B----4-:R-:W-:-:S06]  /*0500*/  IMAD.WIDE R18, R19, 0x8, R12 ;  /* 0x0000000813127825 */ /* 0x010fcc00078e020c */
[----:B------:R-:W3:Y:S04]  /*0510*/  LDG.E.64 R18, desc[UR4][R18.64] ;  /* 0x0000000412127981 */ /* 0x000ee8000c1e1b00 */
[----:B------:R-:W3:Y:S01]  /*0520*/  LDG.E.64 R14, desc[UR4][R10.64] ;  /* 0x000000040a0e7981 */ /* 0x000ee2000c1e1b00 */
[----:B--2---:R-:W-:Y:S01]  /*0530*/  DFMA R20, R20, R16, R22 ;  /* 0x000000101414722b */ /* 0x004fe20000000016 */
[--C-:B------:R-:W-:Y:S02]  /*0540*/  IMAD.WIDE R16, R25, 0x8, R12.reuse ;  /* 0x0000000819107825 */ /* 0x100fe400078e020c */
[----:B------:R-:W2:Y:S02]  /*0550*/  LDG.E.64 R22, desc[UR4][R10.64+0x18] ;  /* 0x000018040a167981 */ /* 0x000ea4000c1e1b00 */
[----:B-----5:R-:W-:-:S02]  /*0560*/  IMAD.WIDE R26, R27, 0x8, R12 ;  /* 0x000000081b1a7825 */ /* 0x020fc400078e020c */
[----:B------:R-:W4:Y:S01]  /*0570*/  LDG.E R25, desc[UR4][R28.64+0x10] ;  /* 0x000010041c197981 */ /* 0x000f22000c1e1900 */
[----:B---3--:R-:W-:-:S03]  /*0580*/  DFMA R18, R14, R18, R20 ;  /* 0x000000120e12722b */ /* 0x008fc60000000014 */
[----:B------:R-:W3:Y:S04]  /*0590*/  LDG.E.64 R16, desc[UR4][R16.64] ;  /* 0x0000000410107981 */ /* 0x000ee8000c1e1b00 */
[----:B------:R-:W3:Y:S04]  /*05a0*/  LDG.E.64 R20, desc[UR4][R10.64+0x8] ;  /* 0x000008040a147981 */ /* 0x000ee8000c1e1b00 */
[----:B------:R-:W5:Y:S01]  /*05b0*/  LDG.E R15, desc[UR4][R28.64+0xc] ;  /* 0x00000c041c0f7981 */ /* 0x000f62000c1e1900 */
[----:B---3--:R-:W-:-:S03]  /*05c0*/  DFMA R20, R20, R16, R18 ;  /* 0x000000101414722b */ /* 0x008fc60000000012 */
[----:B------:R-:W3:Y:S01]  /*05d0*/  LDG.E.64 R18, desc[UR4][R10.64+0x10] ;  /* 0x000010040a127981 */ /* 0x000ee2000c1e1b00 */
[----:B-----5:R-:W-:-:S03]  /*05e0*/  IMAD.WIDE R14, R15, 0x8, R12 ;  /* 0x000000080f0e7825 */ /* 0x020fc600078e020c */
[----:B------:R-:W3:Y:S04]  /*05f0*/  LDG.E.64 R16, desc[UR4][R26.64] ;  /* 0x000000041a107981 */ /* 0x000ee8000c1e1b00 */
[----:B------:R-:W2:Y:S04]  /*0600*/  LDG.E.64 R14, desc[UR4][R14.64] ;  /* 0x000000040e0e7981 */ /* 0x000ea8000c1e1b00 */
[----:B------:R-:W5:Y:S01]  /*0610*/  LDG.E R27, desc[UR4][R28.64+0x18] ;  /* 0x000018041c1b7981 */ /* 0x000f62000c1e1900 */
[----:B---3--:R-:W-:-:S03]  /*0620*/  DFMA R18, R18, R16, R20 ;  /* 0x000000101212722b */ /* 0x008fc60000000014 */
[----:B------:R-:W3:Y:S01]  /*0630*/  LDG.E R21, desc[UR4][R28.64+0x14] ;  /* 0x000014041c157981 */ /* 0x000ee2000c1e1900 */
[----:B----4-:R-:W-:-:S03]  /*0640*/  IMAD.WIDE R16, R25, 0x8, R12 ;  /* 0x0000000819107825 */ /* 0x010fc600078e020c */
[----:B------:R-:W4:Y:S01]  /*0650*/  LDG.E R25, desc[UR4][R28.64+0x1c] ;  /* 0x00001c041c197981 */ /* 0x000f22000c1e1900 */
[----:B--2---:R-:W-:-:S03]  /*0660*/  DFMA R22, R22, R14, R18 ;  /* 0x0000000e1616722b */ /* 0x004fc60000000012 */
[----:B------:R-:W2:Y:S04]  /*0670*/  LDG.E.64 R14, desc[UR4][R10.64+0x20] ;  /* 0x000020040a0e7981 */ /* 0x000ea8000c1e1b00 */
[----:B------:R-:W2:Y:S04]  /*0680*/  LDG.E.64 R16, desc[UR4][R16.64] ;  /* 0x0000000410107981 */ /* 0x000ea8000c1e1b00 */
[----:B------:R-:W4:Y:S01]  /*0690*/  LDG.E.64 R18, desc[UR4][R10.64+0x28] ;  /* 0x000028040a127981 */ /* 0x000f22000c1e1b00 */
[----:B---3--:R-:W-:-:S06]  /*06a0*/  IMAD.WIDE R20, R21, 0x8, R12 ;  /* 0x0000000815147825 */ /* 0x008fcc00078e020c */
[----:B------:R-:W3:Y:S01]  /*06b0*/  LDG.E.64 R20, desc[UR4][R20.64] ;  /* 0x0000000414147981 */ /* 0x000ee2000c1e1b00 */
[----:B--2---:R-:W-:Y:S01]  /*06c0*/  DFMA R14, R14, R16, R22 ;  /* 0x000000100e0e722b */ /* 0x004fe20000000016 */
[--C-:B-----5:R-:W-:Y:S02]  /*06d0*/  IMAD.WIDE R22, R27, 0x8, R12.reuse ;  /* 0x000000081b167825 */ /* 0x120fe400078e020c */
[----:B------:R-:W2:Y:S02]  /*06e0*/  LDG.E.64 R16, desc[UR4][R10.64+0x30] ;  /* 0x000030040a107981 */ /* 0x000ea4000c1e1b00 */
[----:B----4-:R-:W-:Y:S02]  /*06f0*/  IMAD.WIDE R12, R25, 0x8, R12 ;  /* 0x00000008190c7825 */ /* 0x010fe400078e020c */
[----:B------:R-:W4:Y:S04]  /*0700*/  LDG.E.64 R26, desc[UR4][R10.64+0x38] ;  /* 0x000038040a1a7981 */ /* 0x000f28000c1e1b00 */
[----:B------:R-:W2:Y:S04]  /*0710*/  LDG.E.64 R22, desc[UR4][R22.64] ;  /* 0x0000000416167981 */ /* 0x000ea8000c1e1b00 */
[----:B------:R-:W4:Y:S01]  /*0720*/  LDG.E.64 R12, desc[UR4][R12.64] ;  /* 0x000000040c0c7981 */ /* 0x000f22000c1e1b00 */
[----:B------:R-:W-:-:S04]  /*0730*/  IADD3 R2, PT, PT, R2, 0x10, RZ ;  /* 0x0000001002027810 */ /* 0x000fc80007ffe0ff */
[----:B------:R-:W-:Y:S02]  /*0740*/  ISETP.NE.AND P1, PT, R2, RZ, PT ;  /* 0x000000ff0200720c */ /* 0x000fe40003f25270 */
[----:B------:R-:W-:Y:S01]  /*0750*/  IADD3 R4, PT, PT, R4, 0x10, RZ ;  /* 0x0000001004047810 */ /* 0x000fe20007ffe0ff */
[----:B---3--:R-:W-:-:S08]  /*0760*/  DFMA R14, R18, R20, R14 ;  /* 0x00000014120e722b */ /* 0x008fd0000000000e */
[----:B--2---:R-:W-:-:S08]  /*0770*/  DFMA R14, R16, R22, R14 ;  /* 0x00000016100e722b */ /* 0x004fd0000000000e */
[----:B----4-:R-:W-:Y:S01]  /*0780*/  DFMA R26, R26, R12, R14 ;  /* 0x0000000c1a1a722b */ /* 0x010fe2000000000e */
[----:B------:R-:W-:Y:S10]  /*0790*/  @P1 BRA `(.L_x_4) ;  /* 0xfffffff800a41947 */ /* 0x000ff4000383ffff */
.L_x_3:
[----:B------:R-:W-:Y:S05]  /*07a0*/  BSYNC.RECONVERGENT B1 ;  /* 0x0000000000017941 */ /* 0x000fea0003800200 */
.L_x_2:
[----:B------:R-:W-:Y:S04]  /*07b0*/  BSSY.RECONVERGENT B1, `(.L_x_5) ;  /* 0x0000067000017945 */ /* 0x000fe80003800200 */
[----:B------:R-:W-:Y:S05]  /*07c0*/  @!P0 BRA `(.L_x_6) ;  /* 0x0000000400948947 */ /* 0x000fea0003800000 */
[----:B------:R-:W-:Y:S01]  /*07d0*/  ISETP.GE.U32.AND P0, PT, R5, 0x8, PT ;  /* 0x000000080500780c */ /* 0x000fe20003f06070 */
[----:B------:R-:W-:Y:S01]  /*07e0*/  BSSY.RECONVERGENT B2, `(.L_x_7) ;  /* 0x0000032000027945 */ /* 0x000fe20003800200 */
[----:B------:R-:W-:-:S04]  /*07f0*/  LOP3.LUT R2, R3, 0x7, RZ, 0xc0, !PT ;  /* 0x0000000703027812 */ /* 0x000fc800078ec0ff */
[----:B------:R-:W-:-:S07]  /*0800*/  ISETP.NE.AND P1, PT, R2, RZ, PT ;  /* 0x000000ff0200720c */ /* 0x000fce0003f25270 */
[----:B------:R-:W-:Y:S06]  /*0810*/  @!P0 BRA `(.L_x_8) ;  /* 0x0000000000b88947 */ /* 0x000fec0003800000 */
[----:B------:R-:W0:Y:S08]  /*0820*/  LDC.64 R28, c[0x0][0x388] ;  /* 0x0000e200ff1c7b82 */ /* 0x000e300000000a00 */
[----:B------:R-:W1:Y:S08]  /*0830*/  LDC.64 R6, c[0x0][0x390] ;  /* 0x0000e400ff067b82 */ /* 0x000e700000000a00 */
[----:B------:R-:W2:Y:S01]  /*0840*/  LDC.64 R8, c[0x0][0x398] ;  /* 0x0000e600ff087b82 */ /* 0x000ea20000000a00 */
[----:B0-----:R-:W-:-:S05]  /*0850*/  IMAD.WIDE R28, R4, 0x4, R28 ;  /* 0x00000004041c7825 */ /* 0x001fca00078e021c */
[----:B------:R-:W2:Y:S04]  /*0860*/  LDG.E R25, desc[UR4][R28.64] ;  /* 0x000000041c197981 */ /* 0x000ea8000c1e1900 */
[----:B------:R-:W3:Y:S01]  /*0870*/  LDG.E R23, desc[UR4][R28.64+0x4] ;  /* 0x000004041c177981 */ /* 0x000ee2000c1e1900 */
[----:B-1----:R-:W-:-:S03]  /*0880*/  IMAD.WIDE R6, R4, 0x8, R6 ;  /* 0x0000000804067825 */ /* 0x002fc600078e0206 */
[----:B------:R-:W4:Y:S04]  /*0890*/  LDG.E R21, desc[UR4][R28.64+0x8] ;  /* 0x000008041c157981 */ /* 0x000f28000c1e1900 */
[----:B------:R-:W5:Y:S04]  /*08a0*/  LDG.E.64 R16, desc[UR4][R6.64] ;  /* 0x0000000406107981 */ /* 0x000f68000c1e1b00 */
[----:B------:R-:W5:Y:S04]  /*08b0*/  LDG.E R11, desc[UR4][R28.64+0xc] ;  /* 0x00000c041c0b7981 */ /* 0x000f68000c1e1900 */
[----:B------:R-:W5:Y:S04]  /*08c0*/  LDG.E.64 R12, desc[UR4][R6.64+0x8] ;  /* 0x00000804060c7981 */ /* 0x000f68000c1e1b00 */
[----:B------:R-:W5:Y:S04]  /*08d0*/  LDG.E R15, desc[UR4][R28.64+0x10] ;  /* 0x000010041c0f7981 */ /* 0x000f68000c1e1900 */
[----:B------:R-:W5:Y:S01]  /*08e0*/  LDG.E R5, desc[UR4][R28.64+0x1c] ;  /* 0x00001c041c057981 */ /* 0x000f62000c1e1900 */
[----:B--2---:R-:W-:-:S05]  /*08f0*/  IMAD.WIDE R24, R25, 0x8, R8 ;  /* 0x0000000819187825 */ /* 0x004fca00078e0208 */
[----:B------:R-:W2:Y:S01]  /*0900*/  LDG.E.64 R18, desc[UR4][R24.64] ;  /* 0x0000000418127981 */ /* 0x000ea2000c1e1b00 */
[----:B---3--:R-:W-:-:S06]  /*0910*/  IMAD.WIDE R22, R23, 0x8, R8 ;  /* 0x0000000817167825 */ /* 0x008fcc00078e0208 */
[----:B------:R-:W3:Y:S01]  /*0920*/  LDG.E.64 R22, desc[UR4][R22.64] ;  /* 0x0000000416167981 */ /* 0x000ee2000c1e1b00 */
[----:B----4-:R-:W-:-:S03]  /*0930*/  IMAD.WIDE R20, R21, 0x8, R8 ;  /* 0x0000000815147825 */ /* 0x010fc600078e0208 */
[----:B------:R-:W4:Y:S04]  /*0940*/  LDG.E R25, desc[UR4][R28.64+0x18] ;  /* 0x000018041c197981 */ /* 0x000f28000c1e1900 */
[----:B------:R-:W4:Y:S01]  /*0950*/  LDG.E.64 R20, desc[UR4][R20.64] ;  /* 0x0000000414147981 */ /* 0x000f22000c1e1b00 */
[----:B-----5:R-:W-:-:S06]  /*0960*/  IMAD.WIDE R10, R11, 0x8, R8 ;  /* 0x000000080b0a7825 */ /* 0x020fcc00078e0208 */
[----:B------:R-:W5:Y:S01]  /*0970*/  LDG.E.64 R10, desc[UR4][R10.64] ;  /* 0x000000040a0a7981 */ /* 0x000f62000c1e1b00 */
[----:B--2---:R-:W-:-:S03]  /*0980*/  DFMA R16, R16, R18, R26 ;  /* 0x000000121010722b */ /* 0x004fc6000000001a */
[----:B------:R-:W2:Y:S04]  /*0990*/  LDG.E.64 R18, desc[UR4][R6.64+0x10] ;  /* 0x0000100406127981 */ /* 0x000ea8000c1e1b00 */
[----:B------:R-:W5:Y:S01]  /*09a0*/  LDG.E R27, desc[UR4][R28.64+0x14] ;  /* 0x000014041c1b7981 */ /* 0x000f62000c1e1900 */
[----:B---3--:R-:W-:-:S03]  /*09b0*/  DFMA R22, R12, R22, R16 ;  /* 0x000000160c16722b */ /* 0x008fc60000000010 */
[----:B------:R-:W3:Y:S01]  /*09c0*/  LDG.E.64 R12, desc[UR4][R6.64+0x18] ;  /* 0x00001804060c7981 */ /* 0x000ee2000c1e1b00 */
[----:B------:R-:W-:-:S03]  /*09d0*/  IMAD.WIDE R14, R15, 0x8, R8 ;  /* 0x000000080f0e7825 */ /* 0x000fc600078e0208 */
[----:B------:R-:W3:Y:S04]  /*09e0*/  LDG.E.64 R16, desc[UR4][R6.64+0x20] ;  /* 0x0000200406107981 */ /* 0x000ee8000c1e1b00 */
[----:B------:R-:W3:Y:S01]  /*09f0*/  LDG.E.64 R14, desc[UR4][R14.64] ;  /* 0x000000040e0e7981 */ /* 0x000ee2000c1e1b00 */
[----:B----4-:R-:W-:-:S06]  /*0a00*/  IMAD.WIDE R24, R25, 0x8, R8 ;  /* 0x0000000819187825 */ /* 0x010fcc00078e0208 */
[----:B------:R-:W4:Y:S01]  /*0a10*/  LDG.E.64 R24, desc[UR4][R24.64] ;  /* 0x0000000418187981 */ /* 0x000f22000c1e1b00 */
[----:B--2---:R-:W-:-:S03]  /*0a20*/  DFMA R18, R18, R20, R22 ;  /* 0x000000141212722b */ /* 0x004fc60000000016 */
[----:B------:R-:W2:Y:S01]  /*0a30*/  LDG.E.64 R20, desc[UR4][R6.64+0x28] ;  /* 0x0000280406147981 */ /* 0x000ea2000c1e1b00 */
[----:B-----5:R-:W-:-:S03]  /*0a40*/  IMAD.WIDE R22, R27, 0x8, R8 ;  /* 0x000000081b167825 */ /* 0x020fc600078e0208 */
[----:B------:R-:W5:Y:S04]  /*0a50*/  LDG.E.64 R26, desc[UR4][R6.64+0x38] ;  /* 0x00003804061a7981 */ /* 0x000f68000c1e1b00 */
[----:B------:R-:W2:Y:S01]  /*0a60*/  LDG.E.64 R22, desc[UR4][R22.64] ;  /* 0x0000000416167981 */ /* 0x000ea2000c1e1b00 */
[----:B---3--:R-:W-:Y:S01]  /*0a70*/  DFMA R12, R12, R10, R18 ;  /* 0x0000000a0c0c722b */ /* 0x008fe20000000012 */
[----:B------:R-:W-:Y:S02]  /*0a80*/  IMAD.WIDE R8, R5, 0x8, R8 ;  /* 0x0000000805087825 */ /* 0x000fe400078e0208 */
[----:B------:R-:W4:Y:S04]  /*0a90*/  LDG.E.64 R10, desc[UR4][R6.64+0x30] ;  /* 0x00003004060a7981 */ /* 0x000f28000c1e1b00 */
[----:B------:R-:W5:Y:S01]  /*0aa0*/  LDG.E.64 R8, desc[UR4][R8.64] ;  /* 0x0000000408087981 */ /* 0x000f62000c1e1b00 */
[----:B------:R-:W-:Y:S01]  /*0ab0*/  DFMA R12, R16, R14, R12 ;  /* 0x0000000e100c722b */ /* 0x000fe2000000000c */
[----:B------:R-:W-:-:S07]  /*0ac0*/  IADD3 R4, PT, PT, R4, 0x8, RZ ;  /* 0x0000000804047810 */ /* 0x000fce0007ffe0ff */
[----:B--2---:R-:W-:-:S08]  /*0ad0*/  DFMA R12, R20, R22, R12 ;  /* 0x00000016140c722b */ /* 0x004fd0000000000c */
[----:B----4-:R-:W-:-:S08]  /*0ae0*/  DFMA R10, R10, R24, R12 ;  /* 0x000000180a0a722b */ /* 0x010fd0000000000c */
[----:B-----5:R-:W-:-:S11]  /*0af0*/  DFMA R26, R26, R8, R10 ;  /* 0x000000081a1a722b */ /* 0x020fd6000000000a */
.L_x_8:
[----:B------:R-:W-:Y:S05]  /*0b00*/  BSYNC.RECONVERGENT B2 ;  /* 0x0000000000027941 */ /* 0x000fea0003800200 */
.L_x_7:
        /* <DEDUP_REMOVED lines=10> */
[----:B------:R-:W1:Y:S04]  /*0bb0*/  LDG.E R15, desc[UR4][R2.64] ;  /* 0x00000004020f7981 */ /* 0x000e68000c1e1900 */
[----:B------:R-:W3:Y:S04]  /*0bc0*/  LDG.E R11, desc[UR4][R2.64+0x4] ;  /* 0x00000404020b7981 */ /* 0x000ee8000c1e1900 */
[----:B------:R-:W4:Y:S04]  /*0bd0*/  LDG.E R7, desc[UR4][R2.64+0x8] ;  /* 0x0000080402077981 */ /* 0x000f28000c1e1900 */
[----:B------:R-:W5:Y:S01]  /*0be0*/  LDG.E R21, desc[UR4][R2.64+0xc] ;  /* 0x00000c0402157981 */ /* 0x000f62000c1e1900 */
[----:B--2---:R-:W-:-:S05]  /*0bf0*/  IMAD.WIDE R18, R4, 0x8, R18 ;  /* 0x0000000804127825 */ /* 0x004fca00078e0212 */
[----:B------:R-:W2:Y:S04]  /*0c00*/  LDG.E.64 R12, desc[UR4][R18.64] ;  /* 0x00000004120c7981 */ /* 0x000ea8000c1e1b00 */
[----:B------:R-:W2:Y:S04]  /*0c10*/  LDG.E.64 R8, desc[UR4][R18.64+0x8] ;  /* 0x0000080412087981 */ /* 0x000ea8000c1e1b00 */
[----:B------:R-:W2:Y:S01]  /*0c20*/  LDG.E.64 R2, desc[UR4][R18.64+0x10] ;  /* 0x0000100412027981 */ /* 0x000ea2000c1e1b00 */
[----:B-1----:R-:W-:-:S04]  /*0c30*/  IMAD.WIDE R14, R15, 0x8, R16 ;  /* 0x000000080f0e7825 */ /* 0x002fc800078e0210 */
[--C-:B---3--:R-:W-:Y:S02]  /*0c40*/  IMAD.WIDE R10, R11, 0x8, R16.reuse ;  /* 0x000000080b0a7825 */ /* 0x108fe400078e0210 */
[----:B------:R-:W2:Y:S02]  /*0c50*/  LDG.E.64 R14, desc[UR4][R14.64] ;  /* 0x000000040e0e7981 */ /* 0x000ea4000c1e1b00 */
[--C-:B----4-:R-:W-:Y:S02]  /*0c60*/  IMAD.WIDE R6, R7, 0x8, R16.reuse ;  /* 0x0000000807067825 */ /* 0x110fe400078e0210 */
[----:B------:R-:W3:Y:S02]  /*0c70*/  LDG.E.64 R10, desc[UR4][R10.64] ;  /* 0x000000040a0a7981 */ /* 0x000ee4000c1e1b00 */
[----:B-----5:R-:W-:Y:S02]  /*0c80*/  IMAD.WIDE R20, R21, 0x8, R16 ;  /* 0x0000000815147825 */ /* 0x020fe400078e0210 */
[----:B------:R-:W4:Y:S04]  /*0c90*/  LDG.E.64 R6, desc[UR4][R6.64] ;  /* 0x0000000406067981 */ /* 0x000f28000c1e1b00 */
[----:B------:R-:W5:Y:S04]  /*0ca0*/  LDG.E.64 R16, desc[UR4][R18.64+0x18] ;  /* 0x0000180412107981 */ /* 0x000f68000c1e1b00 */
[----:B------:R-:W5:Y:S01]  /*0cb0*/  LDG.E.64 R20, desc[UR4][R20.64] ;  /* 0x0000000414147981 */ /* 0x000f62000c1e1b00 */
[----:B------:R-:W-:Y:S01]  /*0cc0*/  IADD3 R4, PT, PT, R4, 0x4, RZ ;  /* 0x0000000404047810 */ /* 0x000fe20007ffe0ff */
[----:B--2---:R-:W-:-:S08]  /*0cd0*/  DFMA R12, R12, R14, R26 ;  /* 0x0000000e0c0c722b */ /* 0x004fd0000000001a */
[----:B---3--:R-:W-:-:S08]  /*0ce0*/  DFMA R8, R8, R10, R12 ;  /* 0x0000000a0808722b */ /* 0x008fd0000000000c */
[----:B----4-:R-:W-:-:S08]  /*0cf0*/  DFMA R2, R2, R6, R8 ;  /* 0x000000060202722b */ /* 0x010fd00000000008 */
[----:B-----5:R-:W-:-:S11]  /*0d00*/  DFMA R26, R16, R20, R2 ;  /* 0x00000014101a722b */ /* 0x020fd60000000002 */
.L_x_10:
[----:B------:R-:W-:Y:S05]  /*0d10*/  BSYNC.RECONVERGENT B2 ;  /* 0x0000000000027941 */ /* 0x000fea0003800200 */
.L_x_9:
[----:B------:R-:W-:Y:S05]  /*0d20*/  @!P1 BRA `(.L_x_6) ;  /* 0x00000000003c9947 */ /* 0x000fea0003800000 */
[----:B------:R-:W0:Y:S01]  /*0d30*/  LDC.64 R10, c[0x0][0x388] ;  /* 0x0000e200ff0a7b82 */ /* 0x000e220000000a00 */
[----:B------:R-:W-:-:S07]  /*0d40*/  IADD3 R5, PT, PT, -R5, RZ, RZ ;  /* 0x000000ff05057210 */ /* 0x000fce0007ffe1ff */
[----:B------:R-:W1:Y:S08]  /*0d50*/  LDC.64 R12, c[0x0][0x390] ;  /* 0x0000e400ff0c7b82 */ /* 0x000e700000000a00 */
[----:B------:R-:W2:Y:S02]  /*0d60*/  LDC.64 R14, c[0x0][0x398] ;  /* 0x0000e600ff0e7b82 */ /* 0x000ea40000000a00 */
.L_x_11:
[----:B0-----:R-:W-:-:S06]  /*0d70*/  IMAD.WIDE R2, R4, 0x4, R10 ;  /* 0x0000000404027825 */ /* 0x001fcc00078e020a */
[----:B------:R-:W2:Y:S01]  /*0d80*/  LDG.E R3, desc[UR4][R2.64] ;  /* 0x0000000402037981 */ /* 0x000ea2000c1e1900 */
[----:B-1----:R-:W-:-:S06]  /*0d90*/  IMAD.WIDE R6, R4, 0x8, R12 ;  /* 0x0000000804067825 */ /* 0x002fcc00078e020c */
[----:B------:R-:W3:Y:S01]  /*0da0*/  LDG.E.64 R6, desc[UR4][R6.64] ;  /* 0x0000000406067981 */ /* 0x000ee2000c1e1b00 */
[----:B------:R-:W-:Y:S01]  /*0db0*/  IADD3 R5, PT, PT, R5, 0x1, RZ ;  /* 0x0000000105057810 */ /* 0x000fe20007ffe0ff */
[----:B--2---:R-:W-:-:S06]  /*0dc0*/  IMAD.WIDE R8, R3, 0x8, R14 ;  /* 0x0000000803087825 */ /* 0x004fcc00078e020e */
[----:B------:R-:W3:Y:S01]  /*0dd0*/  LDG.E.64 R8, desc[UR4][R8.64] ;  /* 0x0000000408087981 */ /* 0x000ee2000c1e1b00 */
[----:B------:R-:W-:Y:S02]  /*0de0*/  ISETP.NE.AND P0, PT, R5, RZ, PT ;  /* 0x000000ff0500720c */ /* 0x000fe40003f05270 */
[----:B------:R-:W-:Y:S01]  /*0df0*/  IADD3 R4, PT, PT, R4, 0x1, RZ ;  /* 0x0000000104047810 */ /* 0x000fe20007ffe0ff */
[----:B---3--:R-:W-:-:S10]  /*0e00*/  DFMA R26, R6, R8, R26 ;  /* 0x00000008061a722b */ /* 0x008fd4000000001a */
[----:B------:R-:W-:Y:S05]  /*0e10*/  @P0 BRA `(.L_x_11) ;  /* 0xfffffffc00d40947 */ /* 0x000fea000383ffff */
.L_x_6:
[----:B------:R-:W-:Y:S05]  /*0e20*/  BSYNC.RECONVERGENT B1 ;  /* 0x0000000000017941 */ /* 0x000fea0003800200 */
.L_x_5:
[----:B------:R-:W-:Y:S01]  /*0e30*/  HFMA2 R3, -RZ, RZ, 1.9794921875, 0.2249755859375 ;  /* 0x3feb3333ff037431 */ /* 0x000fe200000001ff */
[----:B------:R-:W-:Y:S01]  /*0e40*/  MOV R2, 0x33333333 ;  /* 0x3333333300027802 */ /* 0x000fe20000000f00 */
[----:B------:R-:W-:Y:S01]  /*0e50*/  UMOV UR6, 0x33333333 ;  /* 0x3333333300067882 */ /* 0x000fe20000000000 */
[----:B------:R-:W-:-:S04]  /*0e60*/  UMOV UR7, 0x3fc33333 ;  /* 0x3fc3333300077882 */ /* 0x000fc80000000000 */
[----:B------:R-:W-:-:S11]  /*0e70*/  DFMA R26, R26, R2, UR6 ;  /* 0x000000061a1a7e2b */ /* 0x000fd60008000002 */
.L_x_1:
[----:B------:R-:W-:Y:S05]  /*0e80*/  BSYNC.RECONVERGENT B0 ;  /* 0x0000000000007941 */ /* 0x000fea0003800200 */
.L_x_0:
[----:B------:R-:W0:Y:S02]  /*0e90*/  LDC.64 R2, c[0x0][0x3a0] ;  /* 0x0000e800ff027b82 */ /* 0x000e240000000a00 */
[----:B0-----:R-:W-:-:S05]  /*0ea0*/  IMAD.WIDE.U32 R2, R0, 0x8, R2 ;  /* 0x0000000800027825 */ /* 0x001fca00078e0002 */
[----:B------:R-:W-:Y:S01]  /*0eb0*/  STG.E.64 desc[UR4][R2.64], R26 ;  /* 0x0000001a02007986 */ /* 0x000fe2000c101b04 */
[----:B------:R-:W-:Y:S05]  /*0ec0*/  EXIT ;  /* 0x000000000000794d */ /* 0x000fea0003800000 */
.L_x_12:
[----:B------:R-:W-:-:S00]  /*0ed0*/  BRA `(.L_x_12) ;  /* 0xfffffffc00fc7947 */ /* 0x000fc0000383ffff */
[----:B------:R-:W-:-:S00]  /*0ee0*/  NOP ;  /* 0x0000000000007918 */ /* 0x000fc00000000000 */
        /* <DEDUP_REMOVED lines=9> */
.L_x_13:


//--------------------- .nv.shared.reserved.0     --------------------------
	.section	.nv.shared.reserved.0,"aw",@nobits
	.weak		__nv_reservedSMEM_offset_0_alias
	.size		__nv_reservedSMEM_offset_0_alias, 0, 64
	.other		__nv_reservedSMEM_offset_0_alias,@"STO_CUDA_RESERVED_SHARED STV_DEFAULT"
__nv_reservedSMEM_offset_0_alias:
	.zero		0
	.zero		64


//--------------------- .nv.constant0._Z8pagerankPiS_PdS0_S0_i --------------------------
	.section	.nv.constant0._Z8pagerankPiS_PdS0_S0_i,"a",@progbits
	.sectionflags	@""
	.align	4
.nv.constant0._Z8pagerankPiS_PdS0_S0_i:
	.zero		940


//--------------------- SYMBOLS --------------------------

	.type		.nv.reservedSmem.offset0,@object
	.size		.nv.reservedSmem.offset0,0x4
